	.headerflags	@"EF_CUDA_TEXMODE_UNIFIED EF_CUDA_64BIT_ADDRESS EF_CUDA_ACCELERATORS EF_CUDA_SM90 EF_CUDA_VIRTUAL_SM(EF_CUDA_SM90)"
	.elftype	@"ET_EXEC"


//--------------------- .nv.info                  --------------------------
	.section	.nv.info,"",@"SHT_CUDA_INFO"
	.align	4


	//----- nvinfo : EIATTR_REGCOUNT
	.align		4
        /*0000*/ 	.byte	0x04, 0x2f
        /*0002*/ 	.short	(.L_3 - .L_2)
	.align		4
.L_2:
        /*0004*/ 	.word	index@(triton_poi_fused__native_batch_norm_legit_no_training_convolution_relu_threshold_backward_2)
        /*0008*/ 	.word	0x00000017


	//----- nvinfo : EIATTR_MIN_STACK_SIZE
	.align		4
.L_3:
        /*000c*/ 	.byte	0x04, 0x12
        /*000e*/ 	.short	(.L_5 - .L_4)
	.align		4
.L_4:
        /*0010*/ 	.word	index@(triton_poi_fused__native_batch_norm_legit_no_training_convolution_relu_threshold_backward_2)
        /*0014*/ 	.word	0x00000000


	//----- nvinfo : EIATTR_FRAME_SIZE
	.align		4
.L_5:
        /*0018*/ 	.byte	0x04, 0x11
        /*001a*/ 	.short	(.L_7 - .L_6)
	.align		4
.L_6:
        /*001c*/ 	.word	index@(triton_poi_fused__native_batch_norm_legit_no_training_convolution_relu_threshold_backward_2)
        /*0020*/ 	.word	0x00000000


	//----- nvinfo : EIATTR_MIN_STACK_SIZE
	.align		4
.L_7:
        /*0024*/ 	.byte	0x04, 0x12
        /*0026*/ 	.short	(.L_9 - .L_8)
	.align		4
.L_8:
        /*0028*/ 	.word	index@(triton_poi_fused__native_batch_norm_legit_no_training_convolution_relu_threshold_backward_2)
        /*002c*/ 	.word	0x00000000
.L_9:


//--------------------- .nv.info.triton_poi_fused__native_batch_norm_legit_no_training_convolution_relu_threshold_backward_2 --------------------------
	.section	.nv.info.triton_poi_fused__native_batch_norm_legit_no_training_convolution_relu_threshold_backward_2,"",@"SHT_CUDA_INFO"
	.sectionflags	@""
	.align	4


	//----- nvinfo : EIATTR_CUDA_API_VERSION
	.align		4
        /*0000*/ 	.byte	0x04, 0x37
        /*0002*/ 	.short	(.L_11 - .L_10)
.L_10:
        /*0004*/ 	.word	0x0000007c


	//----- nvinfo : EIATTR_KPARAM_INFO
	.align		4
.L_11:
        /*0008*/ 	.byte	0x04, 0x17
        /*000a*/ 	.short	(.L_13 - .L_12)
.L_12:
        /*000c*/ 	.word	0x00000000
        /*0010*/ 	.short	0x0008
        /*0012*/ 	.short	0x0040
        /*0014*/ 	.byte	0x00, 0xf0, 0x11, 0x00


	//----- nvinfo : EIATTR_KPARAM_INFO
	.align		4
.L_13:
        /*0018*/ 	.byte	0x04, 0x17
        /*001a*/ 	.short	(.L_15 - .L_14)
.L_14:
        /*001c*/ 	.word	0x00000000
        /*0020*/ 	.short	0x0007
        /*0022*/ 	.short	0x0038
        /*0024*/ 	.byte	0x00, 0xf4, 0x21, 0x00


	//----- nvinfo : EIATTR_KPARAM_INFO
	.align		4
.L_15:
        /*0028*/ 	.byte	0x04, 0x17
        /*002a*/ 	.short	(.L_17 - .L_16)
.L_16:
        /*002c*/ 	.word	0x00000000
        /*0030*/ 	.short	0x0006
        /*0032*/ 	.short	0x0030
        /*0034*/ 	.byte	0x00, 0xf4, 0x21, 0x00


	//----- nvinfo : EIATTR_KPARAM_INFO
	.align		4
.L_17:
        /*0038*/ 	.byte	0x04, 0x17
        /*003a*/ 	.short	(.L_19 - .L_18)
.L_18:
        /*003c*/ 	.word	0x00000000
        /*0040*/ 	.short	0x0005
        /*0042*/ 	.short	0x0028
        /*0044*/ 	.byte	0x00, 0xf4, 0x21, 0x00


	//----- nvinfo : EIATTR_KPARAM_INFO
	.align		4
.L_19:
        /*0048*/ 	.byte	0x04, 0x17
        /*004a*/ 	.short	(.L_21 - .L_20)
.L_20:
        /*004c*/ 	.word	0x00000000
        /*0050*/ 	.short	0x0004
        /*0052*/ 	.short	0x0020
        /*0054*/ 	.byte	0x00, 0xf4, 0x21, 0x00


	//----- nvinfo : EIATTR_KPARAM_INFO
	.align		4
.L_21:
        /*0058*/ 	.byte	0x04, 0x17
        /*005a*/ 	.short	(.L_23 - .L_22)
.L_22:
        /*005c*/ 	.word	0x00000000
        /*0060*/ 	.short	0x0003
        /*0062*/ 	.short	0x0018
        /*0064*/ 	.byte	0x00, 0xf4, 0x21, 0x00


	//----- nvinfo : EIATTR_KPARAM_INFO
	.align		4
.L_23:
        /*0068*/ 	.byte	0x04, 0x17
        /*006a*/ 	.short	(.L_25 - .L_24)
.L_24:
        /*006c*/ 	.word	0x00000000
        /*0070*/ 	.short	0x0002
        /*0072*/ 	.short	0x0010
        /*0074*/ 	.byte	0x00, 0xf4, 0x21, 0x00


	//----- nvinfo : EIATTR_KPARAM_INFO
	.align		4
.L_25:
        /*0078*/ 	.byte	0x04, 0x17
        /*007a*/ 	.short	(.L_27 - .L_26)
.L_26:
        /*007c*/ 	.word	0x00000000
        /*0080*/ 	.short	0x0001
        /*0082*/ 	.short	0x0008
        /*0084*/ 	.byte	0x00, 0xf4, 0x21, 0x00


	//----- nvinfo : EIATTR_KPARAM_INFO
	.align		4
.L_27:
        /*0088*/ 	.byte	0x04, 0x17
        /*008a*/ 	.short	(.L_29 - .L_28)
.L_28:
        /*008c*/ 	.word	0x00000000
        /*0090*/ 	.short	0x0000
        /*0092*/ 	.short	0x0000
        /*0094*/ 	.byte	0x00, 0xf4, 0x21, 0x00


	//----- nvinfo : EIATTR_SPARSE_MMA_MASK
	.align		4
.L_29:
        /*0098*/ 	.byte	0x03, 0x50
        /*009a*/ 	.short	0x0000


	//----- nvinfo : EIATTR_MAXREG_COUNT
	.align		4
        /*009c*/ 	.byte	0x03, 0x1b
        /*009e*/ 	.short	0x00ff


	//----- nvinfo : EIATTR_EXIT_INSTR_OFFSETS
	.align		4
        /*00a0*/ 	.byte	0x04, 0x1c
        /*00a2*/ 	.short	(.L_31 - .L_30)


	//   ....[0]....
.L_30:
        /*00a4*/ 	.word	0x000003d0


	//   ....[1]....
        /*00a8*/ 	.word	0x000003f0


	//----- nvinfo : EIATTR_REQNTID
	.align		4
.L_31:
        /*00ac*/ 	.byte	0x04, 0x10
        /*00ae*/ 	.short	(.L_33 - .L_32)
.L_32:
        /*00b0*/ 	.word	0x00000080
        /*00b4*/ 	.word	0x00000001
        /*00b8*/ 	.word	0x00000001


	//----- nvinfo : EIATTR_CBANK_PARAM_SIZE
	.align		4
.L_33:
        /*00bc*/ 	.byte	0x03, 0x19
        /*00be*/ 	.short	0x0044


	//----- nvinfo : EIATTR_PARAM_CBANK
	.align		4
        /*00c0*/ 	.byte	0x04, 0x0a
        /*00c2*/ 	.short	(.L_35 - .L_34)
	.align		4
.L_34:
        /*00c4*/ 	.word	index@(.nv.constant0.triton_poi_fused__native_batch_norm_legit_no_training_convolution_relu_threshold_backward_2)
        /*00c8*/ 	.short	0x0210
        /*00ca*/ 	.short	0x0044


	//----- nvinfo : EIATTR_SW_WAR
	.align		4
.L_35:
        /*00cc*/ 	.byte	0x04, 0x36
        /*00ce*/ 	.short	(.L_37 - .L_36)
.L_36:
        /*00d0*/ 	.word	0x00000008
.L_37:


//--------------------- .nv.callgraph             --------------------------
	.section	.nv.callgraph,"",@"SHT_CUDA_CALLGRAPH"
	.align	4
	.sectionentsize	8
	.align		4
        /*0000*/ 	.word	0x00000000
	.align		4
        /*0004*/ 	.word	0xffffffff
	.align		4
        /*0008*/ 	.word	0x00000000
	.align		4
        /*000c*/ 	.word	0xfffffffe
	.align		4
        /*0010*/ 	.word	0x00000000
	.align		4
        /*0014*/ 	.word	0xfffffffd
	.align		4
        /*0018*/ 	.word	0x00000000
	.align		4
        /*001c*/ 	.word	0xfffffffc


//--------------------- .nv.constant4             --------------------------
	.section	.nv.constant4,"a",@progbits
	.align	8
	.align		8
.nv.constant4:
        /*0000*/ 	.dword	_$_str
	.align		8
        /*0008*/ 	.dword	_$_str_$_2


//--------------------- .text.triton_poi_fused__native_batch_norm_legit_no_training_convolution_relu_threshold_backward_2 --------------------------
	.section	.text.triton_poi_fused__native_batch_norm_legit_no_training_convolution_relu_threshold_backward_2,"ax",@progbits
	.align	128
        .global         triton_poi_fused__native_batch_norm_legit_no_training_convolution_relu_threshold_backward_2
        .type           triton_poi_fused__native_batch_norm_legit_no_training_convolution_relu_threshold_backward_2,@function
        .size           triton_poi_fused__native_batch_norm_legit_no_training_convolution_relu_threshold_backward_2,(.L_x_1 - triton_poi_fused__native_batch_norm_legit_no_training_convolution_relu_threshold_backward_2)
        .other          triton_poi_fused__native_batch_norm_legit_no_training_convolution_relu_threshold_backward_2,@"STO_CUDA_ENTRY STV_DEFAULT"
triton_poi_fused__native_batch_norm_legit_no_training_convolution_relu_threshold_backward_2:
.text.triton_poi_fused__native_batch_norm_legit_no_training_convolution_relu_threshold_backward_2:
[----:B------:R-:W0:Y:S01]  /*0000*/  LDC R1, c[0x0][0x28] ;  /* 0x00000a00ff017b82 */ /* 0x000e220000000800 */
[----:B------:R-:W1:Y:S07]  /*0010*/  S2R R0, SR_TID.X ;  /* 0x0000000000007919 */ /* 0x000e6e0000002100 */
[----:B------:R-:W2:Y:S01]  /*0020*/  LDC.64 R12, c[0x0][0x228] ;  /* 0x00008a00ff0c7b82 */ /* 0x000ea20000000a00 */
[----:B------:R-:W-:Y:S01]  /*0030*/  CS2R R4, SRZ ;  /* 0x0000000000047805 */ /* 0x000fe2000001ff00 */
[----:B------:R-:W-:Y:S01]  /*0040*/  ULDC.64 UR4, c[0x0][0x208] ;  /* 0x0000820000047ab9 */ /* 0x000fe20000000a00 */
[----:B------:R-:W3:Y:S05]  /*0050*/  S2R R3, SR_CTAID.X ;  /* 0x0000000000037919 */ /* 0x000eea0000002500 */
[----:B------:R-:W4:Y:S08]  /*0060*/  LDC.64 R10, c[0x0][0x218] ;  /* 0x00008600ff0a7b82 */ /* 0x000f300000000a00 */
[----:B------:R-:W5:Y:S08]  /*0070*/  LDC.64 R14, c[0x0][0x220] ;  /* 0x00008800ff0e7b82 */ /* 0x000f700000000a00 */
[----:B------:R-:W4:Y:S08]  /*0080*/  LDC.64 R16, c[0x0][0x230] ;  /* 0x00008c00ff107b82 */ /* 0x000f300000000a00 */
[----:B------:R-:W5:Y:S01]  /*0090*/  LDC.64 R6, c[0x0][0x238] ;  /* 0x00008e00ff067b82 */ /* 0x000f620000000a00 */
[----:B-1----:R-:W-:-:S02]  /*00a0*/  LOP3.LUT R0, R0, 0x7f, RZ, 0xc0, !PT ;  /* 0x0000007f00007812 */ /* 0x002fc400078ec0ff */
[----:B------:R-:W-:Y:S02]  /*00b0*/  CS2R R8, SRZ ;  /* 0x0000000000087805 */ /* 0x000fe4000001ff00 */
[----:B---3--:R-:W-:Y:S01]  /*00c0*/  SHF.R.S32.HI R2, RZ, 0x18, R3 ;  /* 0x00000018ff027819 */ /* 0x008fe20000011403 */
[----:B------:R-:W-:Y:S01]  /*00d0*/  ULDC.64 UR6, c[0x0][0x248] ;  /* 0x0000920000067ab9 */ /* 0x000fe20000000a00 */
[----:B------:R-:W-:Y:S02]  /*00e0*/  IMAD R0, R3, 0x80, R0 ;  /* 0x0000008003007824 */ /* 0x000fe400078e0200 */
[----:B------:R-:W-:-:S04]  /*00f0*/  SGXT R3, R2, 0x1 ;  /* 0x000000010203781a */ /* 0x000fc80000000200 */
[----:B------:R-:W-:Y:S02]  /*0100*/  LEA.HI R3, R3, R0, RZ, 0x4 ;  /* 0x0000000003037211 */ /* 0x000fe400078f20ff */
[----:B------:R-:W-:Y:S02]  /*0110*/  ISETP.GE.AND P0, PT, R0, 0x100, PT ;  /* 0x000001000000780c */ /* 0x000fe40003f06270 */
[----:B------:R-:W-:-:S04]  /*0120*/  SHF.R.S32.HI R3, RZ, 0x4, R3 ;  /* 0x00000004ff037819 */ /* 0x000fc80000011403 */
[----:B------:R-:W-:-:S04]  /*0130*/  LEA.HI R2, R3, R3, RZ, 0x2 ;  /* 0x0000000303027211 */ /* 0x000fc800078f10ff */
[----:B------:R-:W-:-:S05]  /*0140*/  LOP3.LUT R2, R2, 0xfffffffc, RZ, 0xc0, !PT ;  /* 0xfffffffc02027812 */ /* 0x000fca00078ec0ff */
[----:B------:R-:W-:Y:S02]  /*0150*/  IMAD.IADD R19, R3, 0x1, -R2 ;  /* 0x0000000103137824 */ /* 0x000fe400078e0a02 */
[----:B------:R-:W1:Y:S02]  /*0160*/  LDC.64 R2, c[0x0][0x210] ;  /* 0x00008400ff027b82 */ /* 0x000e640000000a00 */
[----:B--2---:R-:W-:-:S05]  /*0170*/  IMAD.WIDE R12, R19, 0x4, R12 ;  /* 0x00000004130c7825 */ /* 0x004fca00078e020c */
[----:B------:R5:W2:Y:S01]  /*0180*/  @!P0 LDG.E.EL R4, desc[UR4][R12.64] ;  /* 0x000000040c048981 */ /* 0x000aa2000c2e1900 */
[----:B----4-:R-:W-:-:S05]  /*0190*/  IMAD.WIDE R10, R19, 0x4, R10 ;  /* 0x00000004130a7825 */ /* 0x010fca00078e020a */
[----:B------:R3:W4:Y:S01]  /*01a0*/  @!P0 LDG.E.EL R8, desc[UR4][R10.64] ;  /* 0x000000040a088981 */ /* 0x000722000c2e1900 */
[----:B-----5:R-:W-:-:S04]  /*01b0*/  IMAD.WIDE R12, R19, 0x4, R14 ;  /* 0x00000004130c7825 */ /* 0x020fc800078e020e */
[----:B-1----:R-:W-:Y:S01]  /*01c0*/  IMAD.WIDE R2, R0, 0x4, R2 ;  /* 0x0000000400027825 */ /* 0x002fe200078e0202 */
[----:B------:R-:W5:Y:S04]  /*01d0*/  @!P0 LDG.E.EL R9, desc[UR4][R12.64] ;  /* 0x000000040c098981 */ /* 0x000f68000c2e1900 */
[----:B------:R-:W4:Y:S01]  /*01e0*/  @!P0 LDG.E R5, desc[UR4][R2.64] ;  /* 0x0000000402058981 */ /* 0x000f22000c1e1900 */
[----:B0-----:R-:W-:-:S04]  /*01f0*/  IMAD.WIDE R14, R19, 0x4, R16 ;  /* 0x00000004130e7825 */ /* 0x001fc800078e0210 */
[----:B------:R-:W-:Y:S01]  /*0200*/  IMAD.WIDE R16, R19, 0x4, R6 ;  /* 0x0000000413107825 */ /* 0x000fe200078e0206 */
[----:B------:R-:W-:Y:S01]  /*0210*/  CS2R R18, SRZ ;  /* 0x0000000000127805 */ /* 0x000fe2000001ff00 */
[----:B------:R-:W0:Y:S05]  /*0220*/  LDC.64 R6, c[0x0][0x240] ;  /* 0x00009000ff067b82 */ /* 0x000e2a0000000a00 */
[----:B------:R-:W5:Y:S04]  /*0230*/  @!P0 LDG.E.EL R18, desc[UR4][R14.64] ;  /* 0x000000040e128981 */ /* 0x000f68000c2e1900 */
[----:B------:R-:W5:Y:S01]  /*0240*/  @!P0 LDG.E.EL R19, desc[UR4][R16.64] ;  /* 0x0000000410138981 */ /* 0x000f62000c2e1900 */
[----:B---3--:R-:W-:-:S02]  /*0250*/  IMAD.MOV.U32 R11, RZ, RZ, 0x3e800000 ;  /* 0x3e800000ff0b7424 */ /* 0x008fc400078e00ff */
[----:B0-----:R-:W-:-:S04]  /*0260*/  IMAD.WIDE R6, R0, 0x4, R6 ;  /* 0x0000000400067825 */ /* 0x001fc800078e0206 */
[----:B--2---:R-:W-:-:S04]  /*0270*/  FADD R4, R4, 9.9999997473787516356e-06 ;  /* 0x3727c5ac04047421 */ /* 0x004fc80000000000 */
[----:B------:R-:W0:Y:S02]  /*0280*/  MUFU.SQRT R20, R4 ;  /* 0x0000000400147308 */ /* 0x000e240000002000 */
[C---:B0-----:R-:W-:Y:S02]  /*0290*/  FSETP.GT.AND P1, PT, R20.reuse, 8.50705917302346158658e+37, PT ;  /* 0x7e8000001400780b */ /* 0x041fe40003f24000 */
[----:B------:R-:W-:-:S11]  /*02a0*/  FSETP.GEU.AND P2, PT, R20, 1.175494350822287508e-38, PT ;  /* 0x008000001400780b */ /* 0x000fd60003f4e000 */
[----:B------:R-:W-:-:S04]  /*02b0*/  @P1 FMUL R20, R20, 0.25 ;  /* 0x3e80000014141820 */ /* 0x000fc80000400000 */
[----:B------:R-:W-:-:S06]  /*02c0*/  @!P2 FMUL R20, R20, 16777216 ;  /* 0x4b8000001414a820 */ /* 0x000fcc0000400000 */
[----:B------:R-:W0:Y:S01]  /*02d0*/  MUFU.RCP R20, R20 ;  /* 0x0000001400147308 */ /* 0x000e220000001000 */
[----:B------:R-:W-:Y:S01]  /*02e0*/  FSEL R11, R11, 1, P1 ;  /* 0x3f8000000b0b7808 */ /* 0x000fe20000800000 */
[----:B----4-:R-:W-:-:S04]  /*02f0*/  FADD R8, R8, R5 ;  /* 0x0000000508087221 */ /* 0x010fc80000000000 */
[----:B------:R-:W-:Y:S01]  /*0300*/  @!P2 FMUL R11, R11, 16777216 ;  /* 0x4b8000000b0ba820 */ /* 0x000fe20000400000 */
[----:B-----5:R-:W-:-:S03]  /*0310*/  FADD R9, R8, -R9 ;  /* 0x8000000908097221 */ /* 0x020fc60000000000 */
[----:B0-----:R-:W-:-:S04]  /*0320*/  FMUL R4, R20, R11 ;  /* 0x0000000b14047220 */ /* 0x001fc80000400000 */
[----:B------:R-:W-:-:S04]  /*0330*/  FMUL R4, R9, R4 ;  /* 0x0000000409047220 */ /* 0x000fc80000400000 */
[----:B------:R-:W-:-:S05]  /*0340*/  FFMA R4, R4, R18, R19 ;  /* 0x0000001204047223 */ /* 0x000fca0000000013 */
[----:B------:R-:W-:-:S04]  /*0350*/  FSETP.GEU.AND P1, PT, R4, RZ, PT ;  /* 0x000000ff0400720b */ /* 0x000fc80003f2e000 */
[----:B------:R-:W-:Y:S02]  /*0360*/  FSEL R9, R4, RZ, P1 ;  /* 0x000000ff04097208 */ /* 0x000fe40000800000 */
[----:B------:R-:W-:Y:S01]  /*0370*/  IADD3 R4, P1, R0, UR6, RZ ;  /* 0x0000000600047c10 */ /* 0x000fe2000ff3e0ff */
[----:B------:R0:W-:Y:S01]  /*0380*/  @!P0 STG.E desc[UR4][R2.64], R8 ;  /* 0x0000000802008986 */ /* 0x0001e2000c101904 */
[----:B------:R-:W-:Y:S02]  /*0390*/  FSETP.GTU.AND P2, PT, R9, RZ, PT ;  /* 0x000000ff0900720b */ /* 0x000fe40003f4c000 */
[----:B------:R-:W-:Y:S01]  /*03a0*/  LEA.HI.X.SX32 R5, R0, UR7, 0x1, P1 ;  /* 0x0000000700057c11 */ /* 0x000fe200088f0eff */
[----:B------:R0:W-:Y:S01]  /*03b0*/  @!P0 STG.E desc[UR4][R6.64], R9 ;  /* 0x0000000906008986 */ /* 0x0001e2000c101904 */
[----:B------:R-:W-:Y:S01]  /*03c0*/  SEL R11, RZ, 0x1, P2 ;  /* 0x00000001ff0b7807 */ /* 0x000fe20001000000 */
[----:B0-----:R-:W-:Y:S08]  /*03d0*/  @P0 EXIT ;  /* 0x000000000000094d */ /* 0x001ff00003800000 */
[----:B------:R-:W-:Y:S01]  /*03e0*/  STG.E.U8 desc[UR4][R4.64], R11 ;  /* 0x0000000b04007986 */ /* 0x000fe2000c101104 */
[----:B------:R-:W-:Y:S05]  /*03f0*/  EXIT ;  /* 0x000000000000794d */ /* 0x000fea0003800000 */
.L_x_0:
[----:B------:R-:W-:-:S00]  /*0400*/  BRA `(.L_x_0) ;  /* 0xfffffffc00fc7947 */ /* 0x000fc0000383ffff */
[----:B------:R-:W-:-:S00]  /*0410*/  NOP ;  /* 0x0000000000007918 */ /* 0x000fc00000000000 */
        /* <DEDUP_REMOVED lines=14> */
.L_x_1:


//--------------------- .nv.global.init           --------------------------
	.section	.nv.global.init,"aw",@progbits
.nv.global.init:
	.type		_$_str,@object
	.size		_$_str,(_$_str_$_2 - _$_str)
_$_str:
        /*0000*/ 	.byte	0x5f, 0x5f, 0x43, 0x55, 0x44, 0x41, 0x5f, 0x46, 0x54, 0x5a, 0x00
	.type		_$_str_$_2,@object
	.size		_$_str_$_2,(.L_1 - _$_str_$_2)
_$_str_$_2:
        /*000b*/ 	.byte	0x5f, 0x5f, 0x43, 0x55, 0x44, 0x41, 0x5f, 0x50, 0x52, 0x45, 0x43, 0x5f, 0x53, 0x51, 0x52, 0x54
        /*001b*/ 	.byte	0x00
.L_1:


//--------------------- .nv.constant0.triton_poi_fused__native_batch_norm_legit_no_training_convolution_relu_threshold_backward_2 --------------------------
	.section	.nv.constant0.triton_poi_fused__native_batch_norm_legit_no_training_convolution_relu_threshold_backward_2,"a",@progbits
	.sectionflags	@""
	.align	4
.nv.constant0.triton_poi_fused__native_batch_norm_legit_no_training_convolution_relu_threshold_backward_2:
	.zero		596
